//
// Generated by NVIDIA NVVM Compiler
//
// Compiler Build ID: CL-36424714
// Cuda compilation tools, release 13.0, V13.0.88
// Based on NVVM 20.0.0
//

.version 9.0
.target sm_100
.address_size 64

	// .globl	_Z17computeDerivativePfS_iii

.visible .entry _Z17computeDerivativePfS_iii(
	.param .u64 .ptr .align 1 _Z17computeDerivativePfS_iii_param_0,
	.param .u64 .ptr .align 1 _Z17computeDerivativePfS_iii_param_1,
	.param .u32 _Z17computeDerivativePfS_iii_param_2,
	.param .u32 _Z17computeDerivativePfS_iii_param_3,
	.param .u32 _Z17computeDerivativePfS_iii_param_4
)
{
	.reg .pred 	%p<6>;
	.reg .b32 	%r<20>;
	.reg .b32 	%f<3>;
	.reg .b64 	%rd<8>;

	ld.param.u64 	%rd1, [_Z17computeDerivativePfS_iii_param_0];
	ld.param.u64 	%rd2, [_Z17computeDerivativePfS_iii_param_1];
	ld.param.u32 	%r4, [_Z17computeDerivativePfS_iii_param_2];
	ld.param.u32 	%r6, [_Z17computeDerivativePfS_iii_param_3];
	ld.param.u32 	%r7, [_Z17computeDerivativePfS_iii_param_4];
	mov.u32 	%r8, %ctaid.x;
	mov.u32 	%r9, %ntid.x;
	mov.u32 	%r10, %tid.x;
	mad.lo.s32 	%r1, %r8, %r9, %r10;
	mov.u32 	%r11, %ctaid.y;
	mov.u32 	%r12, %ntid.y;
	mov.u32 	%r13, %tid.y;
	mad.lo.s32 	%r14, %r11, %r12, %r13;
	mov.u32 	%r15, %ctaid.z;
	mov.u32 	%r16, %ntid.z;
	mov.u32 	%r17, %tid.z;
	mad.lo.s32 	%r3, %r15, %r16, %r17;
	setp.ge.s32 	%p1, %r1, %r4;
	setp.ge.s32 	%p2, %r14, %r6;
	or.pred  	%p3, %p1, %p2;
	setp.ge.s32 	%p4, %r3, %r7;
	or.pred  	%p5, %p3, %p4;
	@%p5 bra 	$L__BB0_2;
	cvta.to.global.u64 	%rd3, %rd1;
	cvta.to.global.u64 	%rd4, %rd2;
	mad.lo.s32 	%r18, %r6, %r3, %r14;
	mad.lo.s32 	%r19, %r18, %r4, %r1;
	mul.wide.s32 	%rd5, %r19, 4;
	add.s64 	%rd6, %rd3, %rd5;
	ld.global.f32 	%f1, [%rd6];
	add.f32 	%f2, %f1, %f1;
	add.s64 	%rd7, %rd4, %rd5;
	st.global.f32 	[%rd7], %f2;
$L__BB0_2:
	ret;

}


// ===== COMPILED SASS (sm_100) =====

	.target	sm_100

	.elftype	@"ET_EXEC"


//--------------------- .note.nv.tkinfo           --------------------------
	.section	.note.nv.tkinfo,"",@"SHT_NOTE"
	.sectionflags	@"SHF_NOTE_NV_TKINFO"
	.tkinfo
        /*0018*/ 	.word	0x00000002
        /*0030*/ 	.string	""
        /*0030*/ 	.string	"ptxas"
        /*0030*/ 	.string	"Cuda compilation tools, release 13.0, V13.0.88"
        /*0030*/ 	.string	"Build cuda_13.0.r13.0/compiler.36424714_0"
        /*0030*/ 	.string	"-arch sm_100 -m 64 "



//--------------------- .note.nv.cuinfo           --------------------------
	.section	.note.nv.cuinfo,"",@"SHT_NOTE"
	.sectionflags	@"SHF_NOTE_NV_CUINFO"
        /*0018*/ 	.short	0x0002
        /*001a*/ 	.short	0x0064
        /*001c*/ 	.short	0x0082
	.zero		2


//--------------------- .nv.info                  --------------------------
	.section	.nv.info,"",@"SHT_CUDA_INFO"
	.align	4


	//----- nvinfo : EIATTR_REGCOUNT
	.align		4
        /*0000*/ 	.byte	0x04, 0x2f
        /*0002*/ 	.short	(.L_1 - .L_0)
	.align		4
.L_0:
        /*0004*/ 	.word	index@(_Z17computeDerivativePfS_iii)
        /*0008*/ 	.word	0x0000000a


	//----- nvinfo : EIATTR_FRAME_SIZE
	.align		4
.L_1:
        /*000c*/ 	.byte	0x04, 0x11
        /*000e*/ 	.short	(.L_3 - .L_2)
	.align		4
.L_2:
        /*0010*/ 	.word	index@(_Z17computeDerivativePfS_iii)
        /*0014*/ 	.word	0x00000000


	//----- nvinfo : EIATTR_MIN_STACK_SIZE
	.align		4
.L_3:
        /*0018*/ 	.byte	0x04, 0x12
        /*001a*/ 	.short	(.L_5 - .L_4)
	.align		4
.L_4:
        /*001c*/ 	.word	index@(_Z17computeDerivativePfS_iii)
        /*0020*/ 	.word	0x00000000
.L_5:


//--------------------- .nv.compat                --------------------------
	.section	.nv.compat,"",@"SHT_CUDA_COMPAT_INFO"
	.align	4
        /*0000*/ 	.byte	0x02, 0x09, 0x00, 0x00, 0x02, 0x02, 0x01, 0x00, 0x02, 0x05, 0x05, 0x00, 0x03, 0x07, 0x01, 0x01
        /*0010*/ 	.byte	0x02, 0x03, 0x00, 0x00, 0x02, 0x06, 0x01, 0x00, 0x04, 0x0b, 0x08, 0x00, 0x09, 0x00, 0x00, 0x00
        /*0020*/ 	.byte	0x00, 0x00, 0x00, 0x00


//--------------------- .nv.info._Z17computeDerivativePfS_iii --------------------------
	.section	.nv.info._Z17computeDerivativePfS_iii,"",@"SHT_CUDA_INFO"
	.sectionflags	@""
	.align	4


	//----- nvinfo : EIATTR_CUDA_API_VERSION
	.align		4
        /*0000*/ 	.byte	0x04, 0x37
        /*0002*/ 	.short	(.L_7 - .L_6)
.L_6:
        /*0004*/ 	.word	0x00000082


	//----- nvinfo : EIATTR_KPARAM_INFO
	.align		4
.L_7:
        /*0008*/ 	.byte	0x04, 0x17
        /*000a*/ 	.short	(.L_9 - .L_8)
.L_8:
        /*000c*/ 	.word	0x00000000
        /*0010*/ 	.short	0x0004
        /*0012*/ 	.short	0x0018
        /*0014*/ 	.byte	0x00, 0xf0, 0x11, 0x00


	//----- nvinfo : EIATTR_KPARAM_INFO
	.align		4
.L_9:
        /*0018*/ 	.byte	0x04, 0x17
        /*001a*/ 	.short	(.L_11 - .L_10)
.L_10:
        /*001c*/ 	.word	0x00000000
        /*0020*/ 	.short	0x0003
        /*0022*/ 	.short	0x0014
        /*0024*/ 	.byte	0x00, 0xf0, 0x11, 0x00


	//----- nvinfo : EIATTR_KPARAM_INFO
	.align		4
.L_11:
        /*0028*/ 	.byte	0x04, 0x17
        /*002a*/ 	.short	(.L_13 - .L_12)
.L_12:
        /*002c*/ 	.word	0x00000000
        /*0030*/ 	.short	0x0002
        /*0032*/ 	.short	0x0010
        /*0034*/ 	.byte	0x00, 0xf0, 0x11, 0x00


	//----- nvinfo : EIATTR_KPARAM_INFO
	.align		4
.L_13:
        /*0038*/ 	.byte	0x04, 0x17
        /*003a*/ 	.short	(.L_15 - .L_14)
.L_14:
        /*003c*/ 	.word	0x00000000
        /*0040*/ 	.short	0x0001
        /*0042*/ 	.short	0x0008
        /*0044*/ 	.byte	0x00, 0xf5, 0x21, 0x00


	//----- nvinfo : EIATTR_KPARAM_INFO
	.align		4
.L_15:
        /*0048*/ 	.byte	0x04, 0x17
        /*004a*/ 	.short	(.L_17 - .L_16)
.L_16:
        /*004c*/ 	.word	0x00000000
        /*0050*/ 	.short	0x0000
        /*0052*/ 	.short	0x0000
        /*0054*/ 	.byte	0x00, 0xf5, 0x21, 0x00


	//----- nvinfo : EIATTR_SPARSE_MMA_MASK
	.align		4
.L_17:
        /*0058*/ 	.byte	0x03, 0x50
        /*005a*/ 	.short	0x0000


	//----- nvinfo : EIATTR_MAXREG_COUNT
	.align		4
        /*005c*/ 	.byte	0x03, 0x1b
        /*005e*/ 	.short	0x00ff


	//----- nvinfo : EIATTR_MERCURY_ISA_VERSION
	.align		4
        /*0060*/ 	.byte	0x03, 0x5f
        /*0062*/ 	.short	0x0101


	//----- nvinfo : EIATTR_VRC_CTA_INIT_COUNT
	.align		4
        /*0064*/ 	.byte	0x02, 0x4a
	.zero		1
	.zero		1


	//----- nvinfo : EIATTR_EXIT_INSTR_OFFSETS
	.align		4
        /*0068*/ 	.byte	0x04, 0x1c
        /*006a*/ 	.short	(.L_19 - .L_18)


	//   ....[0]....
.L_18:
        /*006c*/ 	.word	0x00000120


	//   ....[1]....
        /*0070*/ 	.word	0x000001d0


	//----- nvinfo : EIATTR_CBANK_PARAM_SIZE
	.align		4
.L_19:
        /*0074*/ 	.byte	0x03, 0x19
        /*0076*/ 	.short	0x001c


	//----- nvinfo : EIATTR_PARAM_CBANK
	.align		4
        /*0078*/ 	.byte	0x04, 0x0a
        /*007a*/ 	.short	(.L_21 - .L_20)
	.align		4
.L_20:
        /*007c*/ 	.word	index@(.nv.constant0._Z17computeDerivativePfS_iii)
        /*0080*/ 	.short	0x0380
        /*0082*/ 	.short	0x001c


	//----- nvinfo : EIATTR_SW_WAR
	.align		4
.L_21:
        /*0084*/ 	.byte	0x04, 0x36
        /*0086*/ 	.short	(.L_23 - .L_22)
.L_22:
        /*0088*/ 	.word	0x00000008
.L_23:


//--------------------- .nv.callgraph             --------------------------
	.section	.nv.callgraph,"",@"SHT_CUDA_CALLGRAPH"
	.align	4
	.sectionentsize	8
	.align		4
        /*0000*/ 	.word	0x00000000
	.align		4
        /*0004*/ 	.word	0xffffffff
	.align		4
        /*0008*/ 	.word	0x00000000
	.align		4
        /*000c*/ 	.word	0xfffffffe
	.align		4
        /*0010*/ 	.word	0x00000000
	.align		4
        /*0014*/ 	.word	0xfffffffd
	.align		4
        /*0018*/ 	.word	0x00000000
	.align		4
        /*001c*/ 	.word	0xfffffffc


//--------------------- .text._Z17computeDerivativePfS_iii --------------------------
	.section	.text._Z17computeDerivativePfS_iii,"ax",@progbits
	.align	128
        .global         _Z17computeDerivativePfS_iii
        .type           _Z17computeDerivativePfS_iii,@function
        .size           _Z17computeDerivativePfS_iii,(.L_x_1 - _Z17computeDerivativePfS_iii)
        .other          _Z17computeDerivativePfS_iii,@"STO_CUDA_ENTRY STV_DEFAULT"
_Z17computeDerivativePfS_iii:
.text._Z17computeDerivativePfS_iii:
[----:B------:R-:W-:Y:S01]  /*0000*/  LDC R1, c[0x0][0x37c] ;  /* 0x0000df00ff017b82 */ /* 0x000fe20000000800 */
[----:B------:R-:W0:Y:S07]  /*0010*/  S2R R5, SR_TID.Y ;  /* 0x0000000000057919 */ /* 0x000e2e0000002200 */
[----:B------:R-:W1:Y:S01]  /*0020*/  LDC R0, c[0x0][0x360] ;  /* 0x0000d800ff007b82 */ /* 0x000e620000000800 */
[----:B------:R-:W2:Y:S01]  /*0030*/  LDCU.64 UR8, c[0x0][0x390] ;  /* 0x00007200ff0877ac */ /* 0x000ea20008000a00 */
[----:B------:R-:W1:Y:S01]  /*0040*/  S2R R3, SR_TID.X ;  /* 0x0000000000037919 */ /* 0x000e620000002100 */
[----:B------:R-:W3:Y:S01]  /*0050*/  LDCU UR7, c[0x0][0x398] ;  /* 0x00007300ff0777ac */ /* 0x000ee20008000800 */
[----:B------:R-:W4:Y:S04]  /*0060*/  S2R R7, SR_TID.Z ;  /* 0x0000000000077919 */ /* 0x000f280000002300 */
[----:B------:R-:W0:Y:S08]  /*0070*/  S2UR UR5, SR_CTAID.Y ;  /* 0x00000000000579c3 */ /* 0x000e300000002600 */
[----:B------:R-:W0:Y:S08]  /*0080*/  LDC R4, c[0x0][0x364] ;  /* 0x0000d900ff047b82 */ /* 0x000e300000000800 */
[----:B------:R-:W1:Y:S08]  /*0090*/  S2UR UR4, SR_CTAID.X ;  /* 0x00000000000479c3 */ /* 0x000e700000002500 */
[----:B------:R-:W4:Y:S08]  /*00a0*/  S2UR UR6, SR_CTAID.Z ;  /* 0x00000000000679c3 */ /* 0x000f300000002700 */
[----:B------:R-:W4:Y:S01]  /*00b0*/  LDC R2, c[0x0][0x368] ;  /* 0x0000da00ff027b82 */ /* 0x000f220000000800 */
[----:B0-----:R-:W-:-:S05]  /*00c0*/  IMAD R4, R4, UR5, R5 ;  /* 0x0000000504047c24 */ /* 0x001fca000f8e0205 */
[----:B--2---:R-:W-:Y:S01]  /*00d0*/  ISETP.GE.AND P0, PT, R4, UR9, PT ;  /* 0x0000000904007c0c */ /* 0x004fe2000bf06270 */
[----:B-1----:R-:W-:-:S05]  /*00e0*/  IMAD R0, R0, UR4, R3 ;  /* 0x0000000400007c24 */ /* 0x002fca000f8e0203 */
[----:B------:R-:W-:Y:S01]  /*00f0*/  ISETP.GE.OR P0, PT, R0, UR8, P0 ;  /* 0x0000000800007c0c */ /* 0x000fe20008706670 */
[----:B----4-:R-:W-:-:S05]  /*0100*/  IMAD R5, R2, UR6, R7 ;  /* 0x0000000602057c24 */ /* 0x010fca000f8e0207 */
[----:B---3--:R-:W-:-:S13]  /*0110*/  ISETP.GE.OR P0, PT, R5, UR7, P0 ;  /* 0x0000000705007c0c */ /* 0x008fda0008706670 */
[----:B------:R-:W-:Y:S05]  /*0120*/  @P0 EXIT ;  /* 0x000000000000094d */ /* 0x000fea0003800000 */
[----:B------:R-:W0:Y:S01]  /*0130*/  LDC.64 R2, c[0x0][0x380] ;  /* 0x0000e000ff027b82 */ /* 0x000e220000000a00 */
[----:B------:R-:W1:Y:S01]  /*0140*/  LDCU.64 UR4, c[0x0][0x358] ;  /* 0x00006b00ff0477ac */ /* 0x000e620008000a00 */
[----:B------:R-:W-:-:S04]  /*0150*/  IMAD R5, R5, UR9, R4 ;  /* 0x0000000905057c24 */ /* 0x000fc8000f8e0204 */
[----:B------:R-:W-:Y:S02]  /*0160*/  IMAD R7, R5, UR8, R0 ;  /* 0x0000000805077c24 */ /* 0x000fe4000f8e0200 */
[----:B------:R-:W2:Y:S02]  /*0170*/  LDC.64 R4, c[0x0][0x388] ;  /* 0x0000e200ff047b82 */ /* 0x000ea40000000a00 */
[----:B0-----:R-:W-:-:S06]  /*0180*/  IMAD.WIDE R2, R7, 0x4, R2 ;  /* 0x0000000407027825 */ /* 0x001fcc00078e0202 */
[----:B-1----:R-:W3:Y:S01]  /*0190*/  LDG.E R2, desc[UR4][R2.64] ;  /* 0x0000000402027981 */ /* 0x002ee2000c1e1900 */
[----:B--2---:R-:W-:-:S04]  /*01a0*/  IMAD.WIDE R4, R7, 0x4, R4 ;  /* 0x0000000407047825 */ /* 0x004fc800078e0204 */
[----:B---3--:R-:W-:-:S05]  /*01b0*/  FADD R7, R2, R2 ;  /* 0x0000000202077221 */ /* 0x008fca0000000000 */
[----:B------:R-:W-:Y:S01]  /*01c0*/  STG.E desc[UR4][R4.64], R7 ;  /* 0x0000000704007986 */ /* 0x000fe2000c101904 */
[----:B------:R-:W-:Y:S05]  /*01d0*/  EXIT ;  /* 0x000000000000794d */ /* 0x000fea0003800000 */
.L_x_0:
[----:B------:R-:W-:-:S00]  /*01e0*/  BRA `(.L_x_0) ;  /* 0xfffffffc00fc7947 */ /* 0x000fc0000383ffff */
[----:B------:R-:W-:-:S00]  /*01f0*/  NOP ;  /* 0x0000000000007918 */ /* 0x000fc00000000000 */
        /* <DEDUP_REMOVED lines=8> */
.L_x_1:


//--------------------- .nv.shared.reserved.0     --------------------------
	.section	.nv.shared.reserved.0,"aw",@nobits
	.weak		__nv_reservedSMEM_offset_0_alias
	.size		__nv_reservedSMEM_offset_0_alias, 0, 64
	.other		__nv_reservedSMEM_offset_0_alias,@"STO_CUDA_RESERVED_SHARED STV_DEFAULT"
__nv_reservedSMEM_offset_0_alias:
	.zero		0
	.zero		64


//--------------------- .nv.constant0._Z17computeDerivativePfS_iii --------------------------
	.section	.nv.constant0._Z17computeDerivativePfS_iii,"a",@progbits
	.sectionflags	@""
	.align	4
.nv.constant0._Z17computeDerivativePfS_iii:
	.zero		924


//--------------------- SYMBOLS --------------------------

	.type		.nv.reservedSmem.offset0,@object
	.size		.nv.reservedSmem.offset0,0x4
